	.headerflags	@"EF_CUDA_TEXMODE_UNIFIED EF_CUDA_64BIT_ADDRESS EF_CUDA_ACCELERATORS EF_CUDA_SM90 EF_CUDA_VIRTUAL_SM(EF_CUDA_SM90)"
	.elftype	@"ET_EXEC"


//--------------------- .nv.info                  --------------------------
	.section	.nv.info,"",@"SHT_CUDA_INFO"
	.align	4


	//----- nvinfo : EIATTR_REGCOUNT
	.align		4
        /*0000*/ 	.byte	0x04, 0x2f
        /*0002*/ 	.short	(.L_3 - .L_2)
	.align		4
.L_2:
        /*0004*/ 	.word	index@(triton_poi_fused__native_batch_norm_legit_no_training_add_native_batch_norm_backward_relu_18)
        /*0008*/ 	.word	0x00000028


	//----- nvinfo : EIATTR_MIN_STACK_SIZE
	.align		4
.L_3:
        /*000c*/ 	.byte	0x04, 0x12
        /*000e*/ 	.short	(.L_5 - .L_4)
	.align		4
.L_4:
        /*0010*/ 	.word	index@(triton_poi_fused__native_batch_norm_legit_no_training_add_native_batch_norm_backward_relu_18)
        /*0014*/ 	.word	0x00000000


	//----- nvinfo : EIATTR_FRAME_SIZE
	.align		4
.L_5:
        /*0018*/ 	.byte	0x04, 0x11
        /*001a*/ 	.short	(.L_7 - .L_6)
	.align		4
.L_6:
        /*001c*/ 	.word	index@(triton_poi_fused__native_batch_norm_legit_no_training_add_native_batch_norm_backward_relu_18)
        /*0020*/ 	.word	0x00000000


	//----- nvinfo : EIATTR_MIN_STACK_SIZE
	.align		4
.L_7:
        /*0024*/ 	.byte	0x04, 0x12
        /*0026*/ 	.short	(.L_9 - .L_8)
	.align		4
.L_8:
        /*0028*/ 	.word	index@(triton_poi_fused__native_batch_norm_legit_no_training_add_native_batch_norm_backward_relu_18)
        /*002c*/ 	.word	0x00000000
.L_9:


//--------------------- .nv.info.triton_poi_fused__native_batch_norm_legit_no_training_add_native_batch_norm_backward_relu_18 --------------------------
	.section	.nv.info.triton_poi_fused__native_batch_norm_legit_no_training_add_native_batch_norm_backward_relu_18,"",@"SHT_CUDA_INFO"
	.sectionflags	@""
	.align	4


	//----- nvinfo : EIATTR_CUDA_API_VERSION
	.align		4
        /*0000*/ 	.byte	0x04, 0x37
        /*0002*/ 	.short	(.L_11 - .L_10)
.L_10:
        /*0004*/ 	.word	0x0000007c


	//----- nvinfo : EIATTR_KPARAM_INFO
	.align		4
.L_11:
        /*0008*/ 	.byte	0x04, 0x17
        /*000a*/ 	.short	(.L_13 - .L_12)
.L_12:
        /*000c*/ 	.word	0x00000000
        /*0010*/ 	.short	0x000b
        /*0012*/ 	.short	0x0058
        /*0014*/ 	.byte	0x00, 0xf0, 0x11, 0x00


	//----- nvinfo : EIATTR_KPARAM_INFO
	.align		4
.L_13:
        /*0018*/ 	.byte	0x04, 0x17
        /*001a*/ 	.short	(.L_15 - .L_14)
.L_14:
        /*001c*/ 	.word	0x00000000
        /*0020*/ 	.short	0x000a
        /*0022*/ 	.short	0x0050
        /*0024*/ 	.byte	0x00, 0xf4, 0x21, 0x00


	//----- nvinfo : EIATTR_KPARAM_INFO
	.align		4
.L_15:
        /*0028*/ 	.byte	0x04, 0x17
        /*002a*/ 	.short	(.L_17 - .L_16)
.L_16:
        /*002c*/ 	.word	0x00000000
        /*0030*/ 	.short	0x0009
        /*0032*/ 	.short	0x0048
        /*0034*/ 	.byte	0x00, 0xf4, 0x21, 0x00


	//----- nvinfo : EIATTR_KPARAM_INFO
	.align		4
.L_17:
        /*0038*/ 	.byte	0x04, 0x17
        /*003a*/ 	.short	(.L_19 - .L_18)
.L_18:
        /*003c*/ 	.word	0x00000000
        /*0040*/ 	.short	0x0008
        /*0042*/ 	.short	0x0040
        /*0044*/ 	.byte	0x00, 0xf4, 0x21, 0x00


	//----- nvinfo : EIATTR_KPARAM_INFO
	.align		4
.L_19:
        /*0048*/ 	.byte	0x04, 0x17
        /*004a*/ 	.short	(.L_21 - .L_20)
.L_20:
        /*004c*/ 	.word	0x00000000
        /*0050*/ 	.short	0x0007
        /*0052*/ 	.short	0x0038
        /*0054*/ 	.byte	0x00, 0xf4, 0x21, 0x00


	//----- nvinfo : EIATTR_KPARAM_INFO
	.align		4
.L_21:
        /*0058*/ 	.byte	0x04, 0x17
        /*005a*/ 	.short	(.L_23 - .L_22)
.L_22:
        /*005c*/ 	.word	0x00000000
        /*0060*/ 	.short	0x0006
        /*0062*/ 	.short	0x0030
        /*0064*/ 	.byte	0x00, 0xf4, 0x21, 0x00


	//----- nvinfo : EIATTR_KPARAM_INFO
	.align		4
.L_23:
        /*0068*/ 	.byte	0x04, 0x17
        /*006a*/ 	.short	(.L_25 - .L_24)
.L_24:
        /*006c*/ 	.word	0x00000000
        /*0070*/ 	.short	0x0005
        /*0072*/ 	.short	0x0028
        /*0074*/ 	.byte	0x00, 0xf4, 0x21, 0x00


	//----- nvinfo : EIATTR_KPARAM_INFO
	.align		4
.L_25:
        /*0078*/ 	.byte	0x04, 0x17
        /*007a*/ 	.short	(.L_27 - .L_26)
.L_26:
        /*007c*/ 	.word	0x00000000
        /*0080*/ 	.short	0x0004
        /*0082*/ 	.short	0x0020
        /*0084*/ 	.byte	0x00, 0xf4, 0x21, 0x00


	//----- nvinfo : EIATTR_KPARAM_INFO
	.align		4
.L_27:
        /*0088*/ 	.byte	0x04, 0x17
        /*008a*/ 	.short	(.L_29 - .L_28)
.L_28:
        /*008c*/ 	.word	0x00000000
        /*0090*/ 	.short	0x0003
        /*0092*/ 	.short	0x0018
        /*0094*/ 	.byte	0x00, 0xf4, 0x21, 0x00


	//----- nvinfo : EIATTR_KPARAM_INFO
	.align		4
.L_29:
        /*0098*/ 	.byte	0x04, 0x17
        /*009a*/ 	.short	(.L_31 - .L_30)
.L_30:
        /*009c*/ 	.word	0x00000000
        /*00a0*/ 	.short	0x0002
        /*00a2*/ 	.short	0x0010
        /*00a4*/ 	.byte	0x00, 0xf4, 0x21, 0x00


	//----- nvinfo : EIATTR_KPARAM_INFO
	.align		4
.L_31:
        /*00a8*/ 	.byte	0x04, 0x17
        /*00aa*/ 	.short	(.L_33 - .L_32)
.L_32:
        /*00ac*/ 	.word	0x00000000
        /*00b0*/ 	.short	0x0001
        /*00b2*/ 	.short	0x0008
        /*00b4*/ 	.byte	0x00, 0xf4, 0x21, 0x00


	//----- nvinfo : EIATTR_KPARAM_INFO
	.align		4
.L_33:
        /*00b8*/ 	.byte	0x04, 0x17
        /*00ba*/ 	.short	(.L_35 - .L_34)
.L_34:
        /*00bc*/ 	.word	0x00000000
        /*00c0*/ 	.short	0x0000
        /*00c2*/ 	.short	0x0000
        /*00c4*/ 	.byte	0x00, 0xf4, 0x21, 0x00


	//----- nvinfo : EIATTR_SPARSE_MMA_MASK
	.align		4
.L_35:
        /*00c8*/ 	.byte	0x03, 0x50
        /*00ca*/ 	.short	0x0000


	//----- nvinfo : EIATTR_MAXREG_COUNT
	.align		4
        /*00cc*/ 	.byte	0x03, 0x1b
        /*00ce*/ 	.short	0x00ff


	//----- nvinfo : EIATTR_EXIT_INSTR_OFFSETS
	.align		4
        /*00d0*/ 	.byte	0x04, 0x1c
        /*00d2*/ 	.short	(.L_37 - .L_36)


	//   ....[0]....
.L_36:
        /*00d4*/ 	.word	0x00000d90


	//----- nvinfo : EIATTR_REQNTID
	.align		4
.L_37:
        /*00d8*/ 	.byte	0x04, 0x10
        /*00da*/ 	.short	(.L_39 - .L_38)
.L_38:
        /*00dc*/ 	.word	0x00000080
        /*00e0*/ 	.word	0x00000001
        /*00e4*/ 	.word	0x00000001


	//----- nvinfo : EIATTR_CBANK_PARAM_SIZE
	.align		4
.L_39:
        /*00e8*/ 	.byte	0x03, 0x19
        /*00ea*/ 	.short	0x005c


	//----- nvinfo : EIATTR_PARAM_CBANK
	.align		4
        /*00ec*/ 	.byte	0x04, 0x0a
        /*00ee*/ 	.short	(.L_41 - .L_40)
	.align		4
.L_40:
        /*00f0*/ 	.word	index@(.nv.constant0.triton_poi_fused__native_batch_norm_legit_no_training_add_native_batch_norm_backward_relu_18)
        /*00f4*/ 	.short	0x0210
        /*00f6*/ 	.short	0x005c


	//----- nvinfo : EIATTR_SW_WAR
	.align		4
.L_41:
        /*00f8*/ 	.byte	0x04, 0x36
        /*00fa*/ 	.short	(.L_43 - .L_42)
.L_42:
        /*00fc*/ 	.word	0x00000008
.L_43:


//--------------------- .nv.callgraph             --------------------------
	.section	.nv.callgraph,"",@"SHT_CUDA_CALLGRAPH"
	.align	4
	.sectionentsize	8
	.align		4
        /*0000*/ 	.word	0x00000000
	.align		4
        /*0004*/ 	.word	0xffffffff
	.align		4
        /*0008*/ 	.word	0x00000000
	.align		4
        /*000c*/ 	.word	0xfffffffe
	.align		4
        /*0010*/ 	.word	0x00000000
	.align		4
        /*0014*/ 	.word	0xfffffffd
	.align		4
        /*0018*/ 	.word	0x00000000
	.align		4
        /*001c*/ 	.word	0xfffffffc


//--------------------- .nv.constant4             --------------------------
	.section	.nv.constant4,"a",@progbits
	.align	8
	.align		8
.nv.constant4:
        /*0000*/ 	.dword	_$_str
	.align		8
        /*0008*/ 	.dword	_$_str_$_2


//--------------------- .text.triton_poi_fused__native_batch_norm_legit_no_training_add_native_batch_norm_backward_relu_18 --------------------------
	.section	.text.triton_poi_fused__native_batch_norm_legit_no_training_add_native_batch_norm_backward_relu_18,"ax",@progbits
	.align	128
        .global         triton_poi_fused__native_batch_norm_legit_no_training_add_native_batch_norm_backward_relu_18
        .type           triton_poi_fused__native_batch_norm_legit_no_training_add_native_batch_norm_backward_relu_18,@function
        .size           triton_poi_fused__native_batch_norm_legit_no_training_add_native_batch_norm_backward_relu_18,(.L_x_1 - triton_poi_fused__native_batch_norm_legit_no_training_add_native_batch_norm_backward_relu_18)
        .other          triton_poi_fused__native_batch_norm_legit_no_training_add_native_batch_norm_backward_relu_18,@"STO_CUDA_ENTRY STV_DEFAULT"
triton_poi_fused__native_batch_norm_legit_no_training_add_native_batch_norm_backward_relu_18:
.text.triton_poi_fused__native_batch_norm_legit_no_training_add_native_batch_norm_backward_relu_18:
[----:B------:R-:W-:Y:S01]  /*0000*/  LDC R1, c[0x0][0x28] ;  /* 0x00000a00ff017b82 */ /* 0x000fe20000000800 */
[----:B------:R-:W1:Y:S07]  /*0010*/  S2R R0, SR_TID.X ;  /* 0x0000000000007919 */ /* 0x000e6e0000002100 */
[----:B------:R-:W2:Y:S01]  /*0020*/  LDC.64 R32, c[0x0][0x210] ;  /* 0x00008400ff207b82 */ /* 0x000ea20000000a00 */
[----:B------:R-:W-:Y:S01]  /*0030*/  ULDC.64 UR4, c[0x0][0x208] ;  /* 0x0000820000047ab9 */ /* 0x000fe20000000a00 */
[----:B------:R-:W3:Y:S06]  /*0040*/  S2R R3, SR_CTAID.X ;  /* 0x0000000000037919 */ /* 0x000eec0000002500 */
[----:B------:R-:W4:Y:S08]  /*0050*/  LDC.64 R36, c[0x0][0x218] ;  /* 0x00008600ff247b82 */ /* 0x000f300000000a00 */
[----:B------:R-:W5:Y:S08]  /*0060*/  LDC.64 R24, c[0x0][0x220] ;  /* 0x00008800ff187b82 */ /* 0x000f700000000a00 */
[----:B------:R-:W5:Y:S01]  /*0070*/  LDC.64 R34, c[0x0][0x228] ;  /* 0x00008a00ff227b82 */ /* 0x000f620000000a00 */
[----:B-1----:R-:W-:-:S04]  /*0080*/  SHF.L.U32 R0, R0, 0x2, RZ ;  /* 0x0000000200007819 */ /* 0x002fc800000006ff */
[----:B------:R-:W-:-:S04]  /*0090*/  LOP3.LUT R0, R0, 0x1fc, RZ, 0xc0, !PT ;  /* 0x000001fc00007812 */ /* 0x000fc800078ec0ff */
[----:B---3--:R-:W-:-:S05]  /*00a0*/  LEA R0, R3, R0, 0xa ;  /* 0x0000000003007211 */ /* 0x008fca00078e50ff */
[----:B--2---:R-:W-:-:S04]  /*00b0*/  IMAD.WIDE R32, R0, 0x4, R32 ;  /* 0x0000000400207825 */ /* 0x004fc800078e0220 */
[C---:B----4-:R-:W-:Y:S01]  /*00c0*/  IMAD.WIDE R36, R0.reuse, 0x4, R36 ;  /* 0x0000000400247825 */ /* 0x050fe200078e0224 */
[----:B------:R-:W2:Y:S04]  /*00d0*/  LDG.E.128 R4, desc[UR4][R32.64] ;  /* 0x0000000420047981 */ /* 0x000ea8000c1e1d00 */
[----:B------:R-:W2:Y:S04]  /*00e0*/  LDG.E.128 R8, desc[UR4][R36.64] ;  /* 0x0000000424087981 */ /* 0x000ea8000c1e1d00 */
[----:B------:R-:W3:Y:S04]  /*00f0*/  LDG.E.128 R12, desc[UR4][R32.64+0x800] ;  /* 0x00080004200c7981 */ /* 0x000ee8000c1e1d00 */
[----:B------:R-:W3:Y:S01]  /*0100*/  LDG.E.128 R16, desc[UR4][R36.64+0x800] ;  /* 0x0008000424107981 */ /* 0x000ee2000c1e1d00 */
[----:B-----5:R-:W-:-:S05]  /*0110*/  IMAD.WIDE R24, R0, 0x4, R24 ;  /* 0x0000000400187825 */ /* 0x020fca00078e0218 */
[----:B------:R-:W4:Y:S04]  /*0120*/  LDG.E.128 R20, desc[UR4][R24.64] ;  /* 0x0000000418147981 */ /* 0x000f28000c1e1d00 */
[----:B------:R-:W5:Y:S01]  /*0130*/  LDG.E.128 R24, desc[UR4][R24.64+0x800] ;  /* 0x0008000418187981 */ /* 0x000f62000c1e1d00 */
[----:B0-----:R-:W-:-:S04]  /*0140*/  IMAD.WIDE R34, R0, 0x4, R34 ;  /* 0x0000000400227825 */ /* 0x001fc800078e0222 */
[----:B--2---:R-:W-:Y:S01]  /*0150*/  FADD R29, R4, R8 ;  /* 0x00000008041d7221 */ /* 0x004fe20000000000 */
[----:B------:R-:W-:Y:S01]  /*0160*/  FADD R2, R5, R9 ;  /* 0x0000000905027221 */ /* 0x000fe20000000000 */
[----:B------:R-:W-:Y:S01]  /*0170*/  FADD R31, R6, R10 ;  /* 0x0000000a061f7221 */ /* 0x000fe20000000000 */
[----:B------:R-:W-:Y:S02]  /*0180*/  FADD R28, R7, R11 ;  /* 0x0000000b071c7221 */ /* 0x000fe40000000000 */
[----:B------:R-:W2:Y:S01]  /*0190*/  LDG.E.128 R4, desc[UR4][R34.64] ;  /* 0x0000000422047981 */ /* 0x000ea2000c1e1d00 */
[----:B---3--:R-:W-:Y:S01]  /*01a0*/  FADD R3, R12, R16 ;  /* 0x000000100c037221 */ /* 0x008fe20000000000 */
[----:B------:R-:W-:Y:S02]  /*01b0*/  FADD R16, R13, R17 ;  /* 0x000000110d107221 */ /* 0x000fe40000000000 */
[----:B------:R0:W3:Y:S01]  /*01c0*/  LDG.E.128 R8, desc[UR4][R34.64+0x800] ;  /* 0x0008000422087981 */ /* 0x0000e2000c1e1d00 */
[----:B------:R-:W1:Y:S01]  /*01d0*/  LDC.64 R12, c[0x0][0x230] ;  /* 0x00008c00ff0c7b82 */ /* 0x000e620000000a00 */
[----:B----4-:R-:W-:Y:S01]  /*01e0*/  FADD R28, R23, R28 ;  /* 0x0000001c171c7221 */ /* 0x010fe20000000000 */
[----:B------:R-:W-:Y:S01]  /*01f0*/  FADD R31, R22, R31 ;  /* 0x0000001f161f7221 */ /* 0x000fe20000000000 */
[----:B------:R-:W-:Y:S01]  /*0200*/  FADD R17, R14, R18 ;  /* 0x000000120e117221 */ /* 0x000fe20000000000 */
[----:B------:R-:W-:Y:S01]  /*0210*/  FADD R30, R15, R19 ;  /* 0x000000130f1e7221 */ /* 0x000fe20000000000 */
[----:B------:R-:W-:Y:S01]  /*0220*/  FADD R2, R21, R2 ;  /* 0x0000000215027221 */ /* 0x000fe20000000000 */
[----:B------:R-:W-:-:S02]  /*0230*/  FADD R29, R20, R29 ;  /* 0x0000001d141d7221 */ /* 0x000fc40000000000 */
[----:B0-----:R-:W0:Y:S01]  /*0240*/  LDC.64 R34, c[0x0][0x250] ;  /* 0x00009400ff227b82 */ /* 0x001e220000000a00 */
[----:B-----5:R-:W-:Y:S01]  /*0250*/  FADD R21, R26, R17 ;  /* 0x000000111a157221 */ /* 0x020fe20000000000 */
[----:B------:R-:W-:Y:S01]  /*0260*/  FADD R32, R25, R16 ;  /* 0x0000001019207221 */ /* 0x000fe20000000000 */
[----:B-1----:R-:W-:-:S05]  /*0270*/  IMAD.WIDE R22, R0, 0x4, R12 ;  /* 0x0000000400167825 */ /* 0x002fca00078e020c */
[----:B------:R-:W4:Y:S04]  /*0280*/  LDG.E.128 R12, desc[UR4][R22.64] ;  /* 0x00000004160c7981 */ /* 0x000f28000c1e1d00 */
[----:B------:R1:W5:Y:S02]  /*0290*/  LDG.E.128 R16, desc[UR4][R22.64+0x800] ;  /* 0x0008000416107981 */ /* 0x000364000c1e1d00 */
[----:B-1----:R-:W1:Y:S01]  /*02a0*/  LDC.64 R22, c[0x0][0x240] ;  /* 0x00009000ff167b82 */ /* 0x002e620000000a00 */
[----:B------:R-:W-:Y:S01]  /*02b0*/  FADD R30, R27, R30 ;  /* 0x0000001e1b1e7221 */ /* 0x000fe20000000000 */
[----:B------:R-:W-:Y:S01]  /*02c0*/  FADD R3, R24, R3 ;  /* 0x0000000318037221 */ /* 0x000fe20000000000 */
[----:B--2---:R-:W-:Y:S01]  /*02d0*/  FADD R26, R5, R2 ;  /* 0x00000002051a7221 */ /* 0x004fe20000000000 */
[----:B------:R-:W-:-:S04]  /*02e0*/  IMAD.HI R5, R0, 0x66666667, RZ ;  /* 0x6666666700057827 */ /* 0x000fc800078e02ff */
[----:B------:R-:W-:Y:S01]  /*02f0*/  FADD R25, R4, R29 ;  /* 0x0000001d04197221 */ /* 0x000fe20000000000 */
[----:B------:R-:W-:Y:S02]  /*0300*/  SHF.R.U32.HI R4, RZ, 0x1f, R5 ;  /* 0x0000001fff047819 */ /* 0x000fe40000011605 */
[----:B------:R-:W-:Y:S02]  /*0310*/  IADD3 R2, R0, 0x200, RZ ;  /* 0x0000020000027810 */ /* 0x000fe40007ffe0ff */
[----:B------:R-:W-:Y:S01]  /*0320*/  LEA.HI.SX32 R5, R5, R4, 0x19 ;  /* 0x0000000405057211 */ /* 0x000fe200078fcaff */
[----:B------:R-:W-:Y:S02]  /*0330*/  FADD R31, R6, R31 ;  /* 0x0000001f061f7221 */ /* 0x000fe40000000000 */
[----:B------:R-:W-:-:S04]  /*0340*/  IMAD.HI R6, R2, 0x66666667, RZ ;  /* 0x6666666702067827 */ /* 0x000fc800078e02ff */
[----:B------:R-:W-:Y:S01]  /*0350*/  IMAD R20, R5, -0x140, R0 ;  /* 0xfffffec005147824 */ /* 0x000fe200078e0200 */
[----:B------:R-:W-:-:S03]  /*0360*/  SHF.R.U32.HI R27, RZ, 0x1f, R6 ;  /* 0x0000001fff1b7819 */ /* 0x000fc60000011606 */
[----:B-1----:R-:W-:Y:S01]  /*0370*/  IMAD.WIDE R4, R20, 0x4, R22 ;  /* 0x0000000414047825 */ /* 0x002fe200078e0216 */
[----:B------:R-:W-:-:S03]  /*0380*/  LEA.HI.SX32 R27, R6, R27, 0x19 ;  /* 0x0000001b061b7211 */ /* 0x000fc600078fcaff */
[----:B------:R-:W-:Y:S02]  /*0390*/  FADD R24, R7, R28 ;  /* 0x0000001c07187221 */ /* 0x000fe40000000000 */
[----:B------:R-:W2:Y:S01]  /*03a0*/  LDG.E.EL.128 R4, desc[UR4][R4.64] ;  /* 0x0000000404047981 */ /* 0x000ea2000c2e1d00 */
[----:B---3--:R-:W-:Y:S02]  /*03b0*/  FADD R28, R9, R32 ;  /* 0x00000020091c7221 */ /* 0x008fe40000000000 */
[----:B------:R-:W1:Y:S01]  /*03c0*/  LDC.64 R32, c[0x0][0x238] ;  /* 0x00008e00ff207b82 */ /* 0x000e620000000a00 */
[----:B------:R-:W-:Y:S02]  /*03d0*/  IMAD R2, R27, -0x140, R2 ;  /* 0xfffffec01b027824 */ /* 0x000fe400078e0202 */
[----:B------:R-:W-:Y:S01]  /*03e0*/  FADD R3, R8, R3 ;  /* 0x0000000308037221 */ /* 0x000fe20000000000 */
[----:B------:R-:W-:Y:S01]  /*03f0*/  FADD R8, R11, R30 ;  /* 0x0000001e0b087221 */ /* 0x000fe20000000000 */
[----:B------:R-:W-:Y:S01]  /*0400*/  FADD R27, R10, R21 ;  /* 0x000000150a1b7221 */ /* 0x000fe20000000000 */
[----:B----4-:R-:W-:Y:S01]  /*0410*/  FADD R30, R13, R26 ;  /* 0x0000001a0d1e7221 */ /* 0x010fe20000000000 */
[----:B------:R-:W-:Y:S01]  /*0420*/  FADD R29, R12, R25 ;  /* 0x000000190c1d7221 */ /* 0x000fe20000000000 */
[----:B------:R-:W-:Y:S01]  /*0430*/  FADD R24, R15, R24 ;  /* 0x000000180f187221 */ /* 0x000fe20000000000 */
[----:B------:R-:W-:Y:S01]  /*0440*/  FADD R21, R14, R31 ;  /* 0x0000001f0e157221 */ /* 0x000fe20000000000 */
[----:B-----5:R-:W-:Y:S01]  /*0450*/  FADD R26, R19, R8 ;  /* 0x00000008131a7221 */ /* 0x020fe20000000000 */
[----:B-1----:R-:W-:-:S04]  /*0460*/  IMAD.WIDE R10, R20, 0x4, R32 ;  /* 0x00000004140a7825 */ /* 0x002fc800078e0220 */
[----:B------:R-:W-:Y:S02]  /*0470*/  IMAD.WIDE R12, R2, 0x4, R32 ;  /* 0x00000004020c7825 */ /* 0x000fe400078e0220 */
[----:B------:R-:W3:Y:S04]  /*0480*/  LDG.E.EL.128 R8, desc[UR4][R10.64] ;  /* 0x000000040a087981 */ /* 0x000ee8000c2e1d00 */
[----:B------:R-:W4:Y:S01]  /*0490*/  LDG.E.EL.128 R12, desc[UR4][R12.64] ;  /* 0x000000040c0c7981 */ /* 0x000f22000c2e1d00 */
[----:B------:R-:W-:Y:S01]  /*04a0*/  FADD R25, R18, R27 ;  /* 0x0000001b12197221 */ /* 0x000fe20000000000 */
[----:B------:R-:W-:Y:S01]  /*04b0*/  FADD R28, R17, R28 ;  /* 0x0000001c111c7221 */ /* 0x000fe20000000000 */
[----:B--2---:R-:W-:-:S06]  /*04c0*/  FADD R31, R4, 9.9999997473787516356e-06 ;  /* 0x3727c5ac041f7421 */ /* 0x004fcc0000000000 */
[----:B------:R-:W1:Y:S01]  /*04d0*/  MUFU.SQRT R31, R31 ;  /* 0x0000001f001f7308 */ /* 0x000e620000002000 */
[----:B------:R-:W-:Y:S01]  /*04e0*/  FADD R4, R7, 9.9999997473787516356e-06 ;  /* 0x3727c5ac07047421 */ /* 0x000fe20000000000 */
[----:B------:R-:W-:Y:S01]  /*04f0*/  FADD R6, R6, 9.9999997473787516356e-06 ;  /* 0x3727c5ac06067421 */ /* 0x000fe20000000000 */
[----:B------:R-:W-:-:S05]  /*0500*/  FADD R27, R5, 9.9999997473787516356e-06 ;  /* 0x3727c5ac051b7421 */ /* 0x000fca0000000000 */
[----:B------:R-:W2:Y:S01]  /*0510*/  MUFU.SQRT R5, R6 ;  /* 0x0000000600057308 */ /* 0x000ea20000002000 */
[----:B------:R-:W-:-:S07]  /*0520*/  FADD R7, R16, R3 ;  /* 0x0000000310077221 */ /* 0x000fce0000000000 */
[----:B------:R-:W5:Y:S01]  /*0530*/  MUFU.SQRT R4, R4 ;  /* 0x0000000400047308 */ /* 0x000f620000002000 */
[C---:B-1----:R-:W-:Y:S01]  /*0540*/  FSETP.GT.AND P6, PT, R31.reuse, 8.50705917302346158658e+37, PT ;  /* 0x7e8000001f00780b */ /* 0x042fe20003fc4000 */
[----:B------:R-:W-:Y:S01]  /*0550*/  HFMA2.MMA R3, -RZ, RZ, 1.625, 0 ;  /* 0x3e800000ff037435 */ /* 0x000fe200000001ff */
[----:B------:R-:W-:Y:S02]  /*0560*/  FSETP.GEU.AND P5, PT, R31, 1.175494350822287508e-38, PT ;  /* 0x008000001f00780b */ /* 0x000fe40003fae000 */
[C---:B--2---:R-:W-:Y:S02]  /*0570*/  FSETP.GT.AND P3, PT, R5.reuse, 8.50705917302346158658e+37, PT ;  /* 0x7e8000000500780b */ /* 0x044fe40003f64000 */
[----:B------:R-:W-:-:S05]  /*0580*/  FSETP.GEU.AND P0, PT, R5, 1.175494350822287508e-38, PT ;  /* 0x008000000500780b */ /* 0x000fca0003f0e000 */
[----:B------:R-:W-:Y:S02]  /*0590*/  FSEL R6, R3, 1, P6 ;  /* 0x3f80000003067808 */ /* 0x000fe40003000000 */
[----:B------:R-:W-:Y:S01]  /*05a0*/  @P6 FMUL R31, R31, 0.25 ;  /* 0x3e8000001f1f6820 */ /* 0x000fe20000400000 */
[C---:B-----5:R-:W-:Y:S02]  /*05b0*/  FSETP.GT.AND P2, PT, R4.reuse, 8.50705917302346158658e+37, PT ;  /* 0x7e8000000400780b */ /* 0x060fe40003f44000 */
[----:B------:R-:W-:Y:S01]  /*05c0*/  FSETP.GEU.AND P6, PT, R4, 1.175494350822287508e-38, PT ;  /* 0x008000000400780b */ /* 0x000fe20003fce000 */
[----:B------:R-:W-:Y:S01]  /*05d0*/  @!P5 FMUL R31, R31, 16777216 ;  /* 0x4b8000001f1fd820 */ /* 0x000fe20000400000 */
[----:B---3--:R-:W-:Y:S01]  /*05e0*/  FADD R16, -R8, R29 ;  /* 0x0000001d08107221 */ /* 0x008fe20000000100 */
[----:B----4-:R-:W-:Y:S01]  /*05f0*/  FADD R13, -R13, R28 ;  /* 0x0000001c0d0d7221 */ /* 0x010fe20000000100 */
[----:B------:R-:W-:Y:S01]  /*0600*/  @P3 FMUL R5, R5, 0.25 ;  /* 0x3e80000005053820 */ /* 0x000fe20000400000 */
[----:B------:R-:W1:Y:S02]  /*0610*/  LDC.64 R28, c[0x0][0x248] ;  /* 0x00009200ff1c7b82 */ /* 0x000e640000000a00 */
[----:B------:R-:W2:Y:S04]  /*0620*/  MUFU.RCP R31, R31 ;  /* 0x0000001f001f7308 */ /* 0x000ea80000001000 */
[----:B------:R-:W-:Y:S01]  /*0630*/  @P2 FMUL R4, R4, 0.25 ;  /* 0x3e80000004042820 */ /* 0x000fe20000400000 */
[----:B------:R-:W-:-:S03]  /*0640*/  @!P0 FMUL R5, R5, 16777216 ;  /* 0x4b80000005058820 */ /* 0x000fc60000400000 */
[----:B------:R-:W-:Y:S01]  /*0650*/  @!P6 FMUL R4, R4, 16777216 ;  /* 0x4b8000000404e820 */ /* 0x000fe20000400000 */
[----:B------:R-:W-:Y:S01]  /*0660*/  FADD R18, -R10, R21 ;  /* 0x000000150a127221 */ /* 0x000fe20000000100 */
[----:B------:R-:W-:Y:S01]  /*0670*/  @!P5 FMUL R6, R6, 16777216 ;  /* 0x4b8000000606d820 */ /* 0x000fe20000400000 */
[----:B------:R-:W3:Y:S01]  /*0680*/  MUFU.RCP R21, R5 ;  /* 0x0000000500157308 */ /* 0x000ee20000001000 */
[----:B------:R-:W-:Y:S01]  /*0690*/  FADD R12, -R12, R7 ;  /* 0x000000070c0c7221 */ /* 0x000fe20000000100 */
[----:B------:R-:W-:-:S06]  /*06a0*/  FSEL R7, R3, 1, P2 ;  /* 0x3f80000003077808 */ /* 0x000fcc0001000000 */
[----:B------:R-:W4:Y:S01]  /*06b0*/  MUFU.RCP R32, R4 ;  /* 0x0000000400207308 */ /* 0x000f220000001000 */
[----:B--2---:R-:W-:Y:S01]  /*06c0*/  FMUL R31, R31, R6 ;  /* 0x000000061f1f7220 */ /* 0x004fe20000400000 */
[----:B------:R-:W-:Y:S01]  /*06d0*/  FSEL R6, R3, 1, P3 ;  /* 0x3f80000003067808 */ /* 0x000fe20001800000 */
[----:B------:R-:W-:-:S04]  /*06e0*/  @!P6 FMUL R7, R7, 16777216 ;  /* 0x4b8000000707e820 */ /* 0x000fc80000400000 */
[----:B------:R-:W-:Y:S01]  /*06f0*/  @!P0 FMUL R6, R6, 16777216 ;  /* 0x4b80000006068820 */ /* 0x000fe20000400000 */
[----:B------:R-:W-:Y:S01]  /*0700*/  FADD R17, -R9, R30 ;  /* 0x0000001e09117221 */ /* 0x000fe20000000100 */
[----:B0-----:R-:W-:-:S04]  /*0710*/  IMAD.WIDE R8, R20, 0x4, R34 ;  /* 0x0000000414087825 */ /* 0x001fc800078e0222 */
[----:B---3--:R-:W-:Y:S01]  /*0720*/  FMUL R21, R21, R6 ;  /* 0x0000000615157220 */ /* 0x008fe20000400000 */
[----:B----4-:R-:W-:Y:S01]  /*0730*/  FMUL R32, R32, R7 ;  /* 0x0000000720207220 */ /* 0x010fe20000400000 */
[----:B-1----:R-:W-:-:S04]  /*0740*/  IMAD.WIDE R6, R20, 0x4, R28 ;  /* 0x0000000414067825 */ /* 0x002fc800078e021c */
[----:B------:R-:W-:Y:S02]  /*0750*/  FADD R19, -R11, R24 ;  /* 0x000000180b137221 */ /* 0x000fe40000000100 */
[----:B------:R-:W2:Y:S04]  /*0760*/  LDG.E.EL.128 R8, desc[UR4][R8.64] ;  /* 0x0000000408087981 */ /* 0x000ea8000c2e1d00 */
[----:B------:R-:W2:Y:S01]  /*0770*/  LDG.E.EL.128 R4, desc[UR4][R6.64] ;  /* 0x0000000406047981 */ /* 0x000ea2000c2e1d00 */
[----:B------:R-:W-:Y:S01]  /*0780*/  FMUL R31, R31, R16 ;  /* 0x000000101f1f7220 */ /* 0x000fe20000400000 */
[----:B------:R-:W-:-:S04]  /*0790*/  IMAD.WIDE R36, R2, 0x4, R22 ;  /* 0x0000000402247825 */ /* 0x000fc800078e0216 */
[----:B------:R-:W-:Y:S01]  /*07a0*/  IMAD.WIDE R22, R2, 0x4, R28 ;  /* 0x0000000402167825 */ /* 0x000fe200078e021c */
[----:B------:R-:W0:Y:S02]  /*07b0*/  MUFU.SQRT R27, R27 ;  /* 0x0000001b001b7308 */ /* 0x000e240000002000 */
[C---:B0-----:R-:W-:Y:S02]  /*07c0*/  FSETP.GT.AND P4, PT, R27.reuse, 8.50705917302346158658e+37, PT ;  /* 0x7e8000001b00780b */ /* 0x041fe40003f84000 */
[----:B------:R-:W-:-:S11]  /*07d0*/  FSETP.GEU.AND P1, PT, R27, 1.175494350822287508e-38, PT ;  /* 0x008000001b00780b */ /* 0x000fd60003f2e000 */
[----:B------:R-:W-:-:S04]  /*07e0*/  @P4 FMUL R27, R27, 0.25 ;  /* 0x3e8000001b1b4820 */ /* 0x000fc80000400000 */
[----:B------:R-:W-:-:S06]  /*07f0*/  @!P1 FMUL R27, R27, 16777216 ;  /* 0x4b8000001b1b9820 */ /* 0x000fcc0000400000 */
[----:B------:R-:W0:Y:S01]  /*0800*/  MUFU.RCP R27, R27 ;  /* 0x0000001b001b7308 */ /* 0x000e220000001000 */
[----:B------:R-:W-:-:S05]  /*0810*/  FSEL R24, R3, 1, P4 ;  /* 0x3f80000003187808 */ /* 0x000fca0002000000 */
[----:B------:R-:W-:Y:S01]  /*0820*/  @!P1 FMUL R24, R24, 16777216 ;  /* 0x4b80000018189820 */ /* 0x000fe20000400000 */
[----:B------:R-:W-:Y:S01]  /*0830*/  FADD R15, -R15, R26 ;  /* 0x0000001a0f0f7221 */ /* 0x000fe20000000100 */
[----:B------:R-:W-:Y:S02]  /*0840*/  FMUL R21, R21, R18 ;  /* 0x0000001215157220 */ /* 0x000fe40000400000 */
[----:B0-----:R-:W-:Y:S01]  /*0850*/  FMUL R24, R27, R24 ;  /* 0x000000181b187220 */ /* 0x001fe20000400000 */
[----:B------:R-:W-:-:S04]  /*0860*/  IMAD.WIDE R26, R2, 0x4, R34 ;  /* 0x00000004021a7825 */ /* 0x000fc800078e0222 */
[----:B------:R-:W-:Y:S01]  /*0870*/  FMUL R24, R24, R17 ;  /* 0x0000001118187220 */ /* 0x000fe20000400000 */
[----:B------:R-:W-:Y:S01]  /*0880*/  FADD R14, -R14, R25 ;  /* 0x000000190e0e7221 */ /* 0x000fe20000000100 */
[----:B--2---:R-:W-:Y:S02]  /*0890*/  FFMA R4, R4, R31, R8 ;  /* 0x0000001f04047223 */ /* 0x004fe40000000008 */
[----:B------:R-:W2:Y:S01]  /*08a0*/  LDG.E.EL.128 R28, desc[UR4][R36.64] ;  /* 0x00000004241c7981 */ /* 0x000ea2000c2e1d00 */
[----:B------:R-:W-:Y:S01]  /*08b0*/  FFMA R5, R5, R24, R9 ;  /* 0x0000001805057223 */ /* 0x000fe20000000009 */
[----:B------:R-:W-:Y:S02]  /*08c0*/  FFMA R6, R6, R21, R10 ;  /* 0x0000001506067223 */ /* 0x000fe4000000000a */
[----:B------:R-:W3:Y:S04]  /*08d0*/  LDG.E.EL.128 R20, desc[UR4][R22.64] ;  /* 0x0000000416147981 */ /* 0x000ee8000c2e1d00 */
[----:B------:R-:W3:Y:S01]  /*08e0*/  LDG.E.EL.128 R24, desc[UR4][R26.64] ;  /* 0x000000041a187981 */ /* 0x000ee2000c2e1d00 */
[----:B------:R-:W-:-:S04]  /*08f0*/  FMUL R32, R32, R19 ;  /* 0x0000001320207220 */ /* 0x000fc80000400000 */
[----:B------:R-:W-:-:S05]  /*0900*/  FFMA R7, R7, R32, R11 ;  /* 0x0000002007077223 */ /* 0x000fca000000000b */
[----:B------:R-:W-:-:S04]  /*0910*/  FSETP.GEU.AND P6, PT, R7, RZ, PT ;  /* 0x000000ff0700720b */ /* 0x000fc80003fce000 */
[----:B------:R-:W-:Y:S01]  /*0920*/  SEL R7, R7, RZ, P6 ;  /* 0x000000ff07077207 */ /* 0x000fe20003000000 */
[----:B--2---:R-:W-:-:S04]  /*0930*/  FADD R28, R28, 9.9999997473787516356e-06 ;  /* 0x3727c5ac1c1c7421 */ /* 0x004fc80000000000 */
[----:B------:R-:W0:Y:S01]  /*0940*/  MUFU.SQRT R2, R28 ;  /* 0x0000001c00027308 */ /* 0x000e220000002000 */
[----:B------:R-:W-:-:S07]  /*0950*/  FADD R29, R29, 9.9999997473787516356e-06 ;  /* 0x3727c5ac1d1d7421 */ /* 0x000fce0000000000 */
[----:B------:R-:W1:Y:S01]  /*0960*/  MUFU.SQRT R10, R29 ;  /* 0x0000001d000a7308 */ /* 0x000e620000002000 */
[C---:B0-----:R-:W-:Y:S02]  /*0970*/  FSETP.GT.AND P0, PT, R2.reuse, 8.50705917302346158658e+37, PT ;  /* 0x7e8000000200780b */ /* 0x041fe40003f04000 */
[----:B------:R-:W-:Y:S02]  /*0980*/  FSETP.GEU.AND P1, PT, R2, 1.175494350822287508e-38, PT ;  /* 0x008000000200780b */ /* 0x000fe40003f2e000 */
[----:B------:R-:W-:-:S09]  /*0990*/  FSEL R8, R3, 1, P0 ;  /* 0x3f80000003087808 */ /* 0x000fd20000000000 */
[----:B------:R-:W-:Y:S01]  /*09a0*/  @P0 FMUL R2, R2, 0.25 ;  /* 0x3e80000002020820 */ /* 0x000fe20000400000 */
[----:B-1----:R-:W-:Y:S01]  /*09b0*/  FSETP.GT.AND P0, PT, R10, 8.50705917302346158658e+37, PT ;  /* 0x7e8000000a00780b */ /* 0x002fe20003f04000 */
[----:B------:R-:W-:Y:S02]  /*09c0*/  @!P1 FMUL R8, R8, 16777216 ;  /* 0x4b80000008089820 */ /* 0x000fe40000400000 */
[----:B------:R-:W-:Y:S01]  /*09d0*/  @!P1 FMUL R2, R2, 16777216 ;  /* 0x4b80000002029820 */ /* 0x000fe20000400000 */
[----:B------:R-:W-:-:S03]  /*09e0*/  FSETP.GEU.AND P1, PT, R10, 1.175494350822287508e-38, PT ;  /* 0x008000000a00780b */ /* 0x000fc60003f2e000 */
[----:B------:R-:W0:Y:S06]  /*09f0*/  MUFU.RCP R9, R2 ;  /* 0x0000000200097308 */ /* 0x000e2c0000001000 */
[----:B------:R-:W-:-:S04]  /*0a00*/  @P0 FMUL R10, R10, 0.25 ;  /* 0x3e8000000a0a0820 */ /* 0x000fc80000400000 */
[----:B------:R-:W-:Y:S01]  /*0a10*/  @!P1 FMUL R10, R10, 16777216 ;  /* 0x4b8000000a0a9820 */ /* 0x000fe20000400000 */
[----:B0-----:R-:W-:-:S03]  /*0a20*/  FMUL R9, R9, R8 ;  /* 0x0000000809097220 */ /* 0x001fc60000400000 */
[----:B------:R-:W0:Y:S01]  /*0a30*/  MUFU.RCP R8, R10 ;  /* 0x0000000a00087308 */ /* 0x000e220000001000 */
[----:B------:R-:W-:Y:S01]  /*0a40*/  FSEL R11, R3, 1, P0 ;  /* 0x3f800000030b7808 */ /* 0x000fe20000000000 */
[----:B------:R-:W-:Y:S01]  /*0a50*/  FADD R30, R30, 9.9999997473787516356e-06 ;  /* 0x3727c5ac1e1e7421 */ /* 0x000fe20000000000 */
[----:B------:R-:W-:-:S03]  /*0a60*/  FADD R31, R31, 9.9999997473787516356e-06 ;  /* 0x3727c5ac1f1f7421 */ /* 0x000fc60000000000 */
[----:B------:R-:W-:Y:S02]  /*0a70*/  @!P1 FMUL R11, R11, 16777216 ;  /* 0x4b8000000b0b9820 */ /* 0x000fe40000400000 */
[----:B------:R-:W1:Y:S02]  /*0a80*/  MUFU.SQRT R2, R30 ;  /* 0x0000001e00027308 */ /* 0x000e640000002000 */
[----:B0-----:R-:W-:-:S06]  /*0a90*/  FMUL R8, R8, R11 ;  /* 0x0000000b08087220 */ /* 0x001fcc0000400000 */
[----:B------:R-:W0:Y:S01]  /*0aa0*/  MUFU.SQRT R11, R31 ;  /* 0x0000001f000b7308 */ /* 0x000e220000002000 */
[C---:B-1----:R-:W-:Y:S02]  /*0ab0*/  FSETP.GT.AND P0, PT, R2.reuse, 8.50705917302346158658e+37, PT ;  /* 0x7e8000000200780b */ /* 0x042fe40003f04000 */
[----:B------:R-:W-:Y:S02]  /*0ac0*/  FSETP.GEU.AND P2, PT, R2, 1.175494350822287508e-38, PT ;  /* 0x008000000200780b */ /* 0x000fe40003f4e000 */
[C---:B0-----:R-:W-:Y:S02]  /*0ad0*/  FSETP.GT.AND P1, PT, R11.reuse, 8.50705917302346158658e+37, PT ;  /* 0x7e8000000b00780b */ /* 0x041fe40003f24000 */
[----:B------:R-:W-:-:S07]  /*0ae0*/  FSETP.GEU.AND P3, PT, R11, 1.175494350822287508e-38, PT ;  /* 0x008000000b00780b */ /* 0x000fce0003f6e000 */
[----:B------:R-:W-:Y:S01]  /*0af0*/  @P0 FMUL R2, R2, 0.25 ;  /* 0x3e80000002020820 */ /* 0x000fe20000400000 */
[----:B------:R-:W-:-:S03]  /*0b00*/  FMUL R9, R9, R12 ;  /* 0x0000000c09097220 */ /* 0x000fc60000400000 */
[----:B------:R-:W-:Y:S01]  /*0b10*/  @!P2 FMUL R2, R2, 16777216 ;  /* 0x4b8000000202a820 */ /* 0x000fe20000400000 */
[----:B------:R-:W-:Y:S01]  /*0b20*/  @P1 FMUL R11, R11, 0.25 ;  /* 0x3e8000000b0b1820 */ /* 0x000fe20000400000 */
[----:B---3--:R-:W-:-:S03]  /*0b30*/  FFMA R20, R20, R9, R24 ;  /* 0x0000000914147223 */ /* 0x008fc60000000018 */
[----:B------:R-:W-:Y:S01]  /*0b40*/  @!P3 FMUL R11, R11, 16777216 ;  /* 0x4b8000000b0bb820 */ /* 0x000fe20000400000 */
[----:B------:R-:W-:Y:S01]  /*0b50*/  FMUL R24, R8, R13 ;  /* 0x0000000d08187220 */ /* 0x000fe20000400000 */
[----:B------:R-:W0:Y:S01]  /*0b60*/  MUFU.RCP R2, R2 ;  /* 0x0000000200027308 */ /* 0x000e220000001000 */
[----:B------:R-:W1:Y:S02]  /*0b70*/  LDC.64 R8, c[0x0][0x258] ;  /* 0x00009600ff087b82 */ /* 0x000e640000000a00 */
[----:B------:R-:W-:Y:S01]  /*0b80*/  FFMA R21, R21, R24, R25 ;  /* 0x0000001815157223 */ /* 0x000fe20000000019 */
[----:B------:R-:W-:-:S04]  /*0b90*/  FSEL R25, R3, 1, P0 ;  /* 0x3f80000003197808 */ /* 0x000fc80000000000 */
[----:B------:R-:W2:Y:S01]  /*0ba0*/  MUFU.RCP R10, R11 ;  /* 0x0000000b000a7308 */ /* 0x000ea20000001000 */
[----:B------:R-:W-:Y:S01]  /*0bb0*/  FSEL R3, R3, 1, P1 ;  /* 0x3f80000003037808 */ /* 0x000fe20000800000 */
[----:B------:R-:W-:-:S04]  /*0bc0*/  @!P2 FMUL R25, R25, 16777216 ;  /* 0x4b8000001919a820 */ /* 0x000fc80000400000 */
[----:B------:R-:W-:Y:S01]  /*0bd0*/  @!P3 FMUL R3, R3, 16777216 ;  /* 0x4b8000000303b820 */ /* 0x000fe20000400000 */
[----:B0-----:R-:W-:-:S03]  /*0be0*/  FMUL R25, R2, R25 ;  /* 0x0000001902197220 */ /* 0x001fc60000400000 */
[----:B--2---:R-:W-:Y:S02]  /*0bf0*/  FMUL R10, R10, R3 ;  /* 0x000000030a0a7220 */ /* 0x004fe40000400000 */
[----:B------:R-:W0:Y:S01]  /*0c00*/  LDC.64 R2, c[0x0][0x260] ;  /* 0x00009800ff027b82 */ /* 0x000e220000000a00 */
[----:B------:R-:W-:Y:S01]  /*0c10*/  FMUL R25, R25, R14 ;  /* 0x0000000e19197220 */ /* 0x000fe20000400000 */
[----:B------:R-:W-:-:S03]  /*0c20*/  FMUL R10, R10, R15 ;  /* 0x0000000f0a0a7220 */ /* 0x000fc60000400000 */
[----:B------:R-:W-:Y:S01]  /*0c30*/  FFMA R26, R22, R25, R26 ;  /* 0x00000019161a7223 */ /* 0x000fe2000000001a */
[----:B------:R-:W-:Y:S01]  /*0c40*/  FFMA R27, R23, R10, R27 ;  /* 0x0000000a171b7223 */ /* 0x000fe2000000001b */
[----:B------:R-:W-:Y:S02]  /*0c50*/  FSETP.GEU.AND P0, PT, R6, RZ, PT ;  /* 0x000000ff0600720b */ /* 0x000fe40003f0e000 */
[----:B------:R-:W-:Y:S02]  /*0c60*/  FSETP.GEU.AND P1, PT, R5, RZ, PT ;  /* 0x000000ff0500720b */ /* 0x000fe40003f2e000 */
[----:B------:R-:W-:Y:S02]  /*0c70*/  FSETP.GEU.AND P2, PT, R4, RZ, PT ;  /* 0x000000ff0400720b */ /* 0x000fe40003f4e000 */
[----:B------:R-:W-:Y:S02]  /*0c80*/  FSETP.GEU.AND P3, PT, R26, RZ, PT ;  /* 0x000000ff1a00720b */ /* 0x000fe40003f6e000 */
[----:B------:R-:W-:-:S02]  /*0c90*/  FSETP.GEU.AND P4, PT, R21, RZ, PT ;  /* 0x000000ff1500720b */ /* 0x000fc40003f8e000 */
[----:B------:R-:W-:Y:S02]  /*0ca0*/  FSETP.GEU.AND P5, PT, R20, RZ, PT ;  /* 0x000000ff1400720b */ /* 0x000fe40003fae000 */
[----:B------:R-:W-:Y:S01]  /*0cb0*/  FSETP.GEU.AND P6, PT, R27, RZ, PT ;  /* 0x000000ff1b00720b */ /* 0x000fe20003fce000 */
[----:B-1----:R-:W-:Y:S01]  /*0cc0*/  IMAD.WIDE R22, R0, 0x4, R8 ;  /* 0x0000000400167825 */ /* 0x002fe200078e0208 */
[----:B------:R-:W-:Y:S02]  /*0cd0*/  SEL R6, R6, RZ, P0 ;  /* 0x000000ff06067207 */ /* 0x000fe40000000000 */
[----:B------:R-:W-:Y:S01]  /*0ce0*/  SEL R5, R5, RZ, P1 ;  /* 0x000000ff05057207 */ /* 0x000fe20000800000 */
[----:B0-----:R-:W-:Y:S01]  /*0cf0*/  IMAD.WIDE R2, R0, 0x4, R2 ;  /* 0x0000000400027825 */ /* 0x001fe200078e0202 */
[----:B------:R-:W-:Y:S02]  /*0d00*/  SEL R4, R4, RZ, P2 ;  /* 0x000000ff04047207 */ /* 0x000fe40001000000 */
[----:B------:R-:W-:-:S02]  /*0d10*/  SEL R10, R26, RZ, P3 ;  /* 0x000000ff1a0a7207 */ /* 0x000fc40001800000 */
[----:B------:R-:W-:Y:S02]  /*0d20*/  SEL R9, R21, RZ, P4 ;  /* 0x000000ff15097207 */ /* 0x000fe40002000000 */
[----:B------:R-:W-:Y:S02]  /*0d30*/  SEL R8, R20, RZ, P5 ;  /* 0x000000ff14087207 */ /* 0x000fe40002800000 */
[----:B------:R-:W-:Y:S01]  /*0d40*/  SEL R11, R27, RZ, P6 ;  /* 0x000000ff1b0b7207 */ /* 0x000fe20003000000 */
[----:B------:R-:W-:Y:S04]  /*0d50*/  STG.E.128 desc[UR4][R22.64], R4 ;  /* 0x0000000416007986 */ /* 0x000fe8000c101d04 */
[----:B------:R-:W-:Y:S04]  /*0d60*/  STG.E.128 desc[UR4][R22.64+0x800], R8 ;  /* 0x0008000816007986 */ /* 0x000fe8000c101d04 */
[----:B------:R-:W-:Y:S04]  /*0d70*/  STG.E.128 desc[UR4][R2.64], R16 ;  /* 0x0000001002007986 */ /* 0x000fe8000c101d04 */
[----:B------:R-:W-:Y:S01]  /*0d80*/  STG.E.128 desc[UR4][R2.64+0x800], R12 ;  /* 0x0008000c02007986 */ /* 0x000fe2000c101d04 */
[----:B------:R-:W-:Y:S05]  /*0d90*/  EXIT ;  /* 0x000000000000794d */ /* 0x000fea0003800000 */
.L_x_0:
[----:B------:R-:W-:-:S00]  /*0da0*/  BRA `(.L_x_0) ;  /* 0xfffffffc00fc7947 */ /* 0x000fc0000383ffff */
[----:B------:R-:W-:-:S00]  /*0db0*/  NOP ;  /* 0x0000000000007918 */ /* 0x000fc00000000000 */
        /* <DEDUP_REMOVED lines=12> */
.L_x_1:


//--------------------- .nv.global.init           --------------------------
	.section	.nv.global.init,"aw",@progbits
.nv.global.init:
	.type		_$_str,@object
	.size		_$_str,(_$_str_$_2 - _$_str)
_$_str:
        /*0000*/ 	.byte	0x5f, 0x5f, 0x43, 0x55, 0x44, 0x41, 0x5f, 0x46, 0x54, 0x5a, 0x00
	.type		_$_str_$_2,@object
	.size		_$_str_$_2,(.L_1 - _$_str_$_2)
_$_str_$_2:
        /*000b*/ 	.byte	0x5f, 0x5f, 0x43, 0x55, 0x44, 0x41, 0x5f, 0x50, 0x52, 0x45, 0x43, 0x5f, 0x53, 0x51, 0x52, 0x54
        /*001b*/ 	.byte	0x00
.L_1:


//--------------------- .nv.constant0.triton_poi_fused__native_batch_norm_legit_no_training_add_native_batch_norm_backward_relu_18 --------------------------
	.section	.nv.constant0.triton_poi_fused__native_batch_norm_legit_no_training_add_native_batch_norm_backward_relu_18,"a",@progbits
	.sectionflags	@""
	.align	4
.nv.constant0.triton_poi_fused__native_batch_norm_legit_no_training_add_native_batch_norm_backward_relu_18:
	.zero		620
